//
// Generated by NVIDIA NVVM Compiler
//
// Compiler Build ID: CL-36424714
// Cuda compilation tools, release 13.0, V13.0.88
// Based on NVVM 20.0.0
//

.version 9.0
.target sm_100
.address_size 64

	// .globl	_Z13chicharronerafffP9cuComplex

.visible .entry _Z13chicharronerafffP9cuComplex(
	.param .f32 _Z13chicharronerafffP9cuComplex_param_0,
	.param .f32 _Z13chicharronerafffP9cuComplex_param_1,
	.param .f32 _Z13chicharronerafffP9cuComplex_param_2,
	.param .u64 .ptr .align 1 _Z13chicharronerafffP9cuComplex_param_3
)
{
	.reg .pred 	%p<2>;
	.reg .b32 	%r<2>;
	.reg .b32 	%f<20>;
	.reg .b64 	%rd<3>;

	ld.param.f32 	%f2, [_Z13chicharronerafffP9cuComplex_param_0];
	ld.param.f32 	%f3, [_Z13chicharronerafffP9cuComplex_param_1];
	ld.param.f32 	%f4, [_Z13chicharronerafffP9cuComplex_param_2];
	ld.param.u64 	%rd2, [_Z13chicharronerafffP9cuComplex_param_3];
	cvta.to.global.u64 	%rd1, %rd2;
	mul.f32 	%f5, %f2, 0fC0800000;
	mul.f32 	%f6, %f5, %f4;
	fma.rn.f32 	%f1, %f3, %f3, %f6;
	setp.ltu.f32 	%p1, %f1, 0f00000000;
	@%p1 bra 	$L__BB0_2;
	mul.f32 	%f7, %f3, 0fBF000000;
	mul.f32 	%f8, %f2, %f7;
	sqrt.rn.f32 	%f9, %f1;
	mul.f32 	%f10, %f9, 0f3F000000;
	mul.f32 	%f11, %f2, %f10;
	add.f32 	%f12, %f8, %f11;
	st.global.f32 	[%rd1], %f12;
	mov.b32 	%r1, 0;
	st.global.u32 	[%rd1+4], %r1;
	sub.f32 	%f13, %f8, %f11;
	st.global.f32 	[%rd1+8], %f13;
	st.global.u32 	[%rd1+12], %r1;
	bra.uni 	$L__BB0_3;
$L__BB0_2:
	mul.f32 	%f14, %f3, 0fBF000000;
	mul.f32 	%f15, %f2, %f14;
	st.global.f32 	[%rd1], %f15;
	neg.f32 	%f16, %f1;
	sqrt.rn.f32 	%f17, %f16;
	mul.f32 	%f18, %f17, 0f3F000000;
	mul.f32 	%f19, %f2, %f18;
	st.global.f32 	[%rd1+4], %f19;
	st.global.f32 	[%rd1+8], %f15;
	st.global.f32 	[%rd1+12], %f19;
$L__BB0_3:
	ret;

}


// ===== COMPILED SASS (sm_100) =====

	.target	sm_100

	.elftype	@"ET_EXEC"


//--------------------- .note.nv.tkinfo           --------------------------
	.section	.note.nv.tkinfo,"",@"SHT_NOTE"
	.sectionflags	@"SHF_NOTE_NV_TKINFO"
	.tkinfo
        /*0018*/ 	.word	0x00000002
        /*0030*/ 	.string	""
        /*0030*/ 	.string	"ptxas"
        /*0030*/ 	.string	"Cuda compilation tools, release 13.0, V13.0.88"
        /*0030*/ 	.string	"Build cuda_13.0.r13.0/compiler.36424714_0"
        /*0030*/ 	.string	"-arch sm_100 -m 64 "



//--------------------- .note.nv.cuinfo           --------------------------
	.section	.note.nv.cuinfo,"",@"SHT_NOTE"
	.sectionflags	@"SHF_NOTE_NV_CUINFO"
        /*0018*/ 	.short	0x0002
        /*001a*/ 	.short	0x0064
        /*001c*/ 	.short	0x0082
	.zero		2


//--------------------- .nv.info                  --------------------------
	.section	.nv.info,"",@"SHT_CUDA_INFO"
	.align	4


	//----- nvinfo : EIATTR_REGCOUNT
	.align		4
        /*0000*/ 	.byte	0x04, 0x2f
        /*0002*/ 	.short	(.L_1 - .L_0)
	.align		4
.L_0:
        /*0004*/ 	.word	index@(_Z13chicharronerafffP9cuComplex)
        /*0008*/ 	.word	0x0000000a


	//----- nvinfo : EIATTR_FRAME_SIZE
	.align		4
.L_1:
        /*000c*/ 	.byte	0x04, 0x11
        /*000e*/ 	.short	(.L_3 - .L_2)
	.align		4
.L_2:
        /*0010*/ 	.word	index@($__internal_0_$__cuda_sm20_sqrt_rn_f32_slowpath)
        /*0014*/ 	.word	0x00000000


	//----- nvinfo : EIATTR_FRAME_SIZE
	.align		4
.L_3:
        /*0018*/ 	.byte	0x04, 0x11
        /*001a*/ 	.short	(.L_5 - .L_4)
	.align		4
.L_4:
        /*001c*/ 	.word	index@(_Z13chicharronerafffP9cuComplex)
        /*0020*/ 	.word	0x00000000


	//----- nvinfo : EIATTR_MIN_STACK_SIZE
	.align		4
.L_5:
        /*0024*/ 	.byte	0x04, 0x12
        /*0026*/ 	.short	(.L_7 - .L_6)
	.align		4
.L_6:
        /*0028*/ 	.word	index@(_Z13chicharronerafffP9cuComplex)
        /*002c*/ 	.word	0x00000000
.L_7:


//--------------------- .nv.compat                --------------------------
	.section	.nv.compat,"",@"SHT_CUDA_COMPAT_INFO"
	.align	4
        /*0000*/ 	.byte	0x02, 0x09, 0x00, 0x00, 0x02, 0x02, 0x01, 0x00, 0x02, 0x05, 0x05, 0x00, 0x03, 0x07, 0x01, 0x01
        /*0010*/ 	.byte	0x02, 0x03, 0x00, 0x00, 0x02, 0x06, 0x01, 0x00, 0x04, 0x0b, 0x08, 0x00, 0x01, 0x00, 0x00, 0x00
        /*0020*/ 	.byte	0x00, 0x00, 0x00, 0x00


//--------------------- .nv.info._Z13chicharronerafffP9cuComplex --------------------------
	.section	.nv.info._Z13chicharronerafffP9cuComplex,"",@"SHT_CUDA_INFO"
	.sectionflags	@""
	.align	4


	//----- nvinfo : EIATTR_CUDA_API_VERSION
	.align		4
        /*0000*/ 	.byte	0x04, 0x37
        /*0002*/ 	.short	(.L_9 - .L_8)
.L_8:
        /*0004*/ 	.word	0x00000082


	//----- nvinfo : EIATTR_KPARAM_INFO
	.align		4
.L_9:
        /*0008*/ 	.byte	0x04, 0x17
        /*000a*/ 	.short	(.L_11 - .L_10)
.L_10:
        /*000c*/ 	.word	0x00000000
        /*0010*/ 	.short	0x0003
        /*0012*/ 	.short	0x0010
        /*0014*/ 	.byte	0x00, 0xf5, 0x21, 0x00


	//----- nvinfo : EIATTR_KPARAM_INFO
	.align		4
.L_11:
        /*0018*/ 	.byte	0x04, 0x17
        /*001a*/ 	.short	(.L_13 - .L_12)
.L_12:
        /*001c*/ 	.word	0x00000000
        /*0020*/ 	.short	0x0002
        /*0022*/ 	.short	0x0008
        /*0024*/ 	.byte	0x00, 0xf0, 0x11, 0x00


	//----- nvinfo : EIATTR_KPARAM_INFO
	.align		4
.L_13:
        /*0028*/ 	.byte	0x04, 0x17
        /*002a*/ 	.short	(.L_15 - .L_14)
.L_14:
        /*002c*/ 	.word	0x00000000
        /*0030*/ 	.short	0x0001
        /*0032*/ 	.short	0x0004
        /*0034*/ 	.byte	0x00, 0xf0, 0x11, 0x00


	//----- nvinfo : EIATTR_KPARAM_INFO
	.align		4
.L_15:
        /*0038*/ 	.byte	0x04, 0x17
        /*003a*/ 	.short	(.L_17 - .L_16)
.L_16:
        /*003c*/ 	.word	0x00000000
        /*0040*/ 	.short	0x0000
        /*0042*/ 	.short	0x0000
        /*0044*/ 	.byte	0x00, 0xf0, 0x11, 0x00


	//----- nvinfo : EIATTR_SPARSE_MMA_MASK
	.align		4
.L_17:
        /*0048*/ 	.byte	0x03, 0x50
        /*004a*/ 	.short	0x0000


	//----- nvinfo : EIATTR_MAXREG_COUNT
	.align		4
        /*004c*/ 	.byte	0x03, 0x1b
        /*004e*/ 	.short	0x00ff


	//----- nvinfo : EIATTR_MERCURY_ISA_VERSION
	.align		4
        /*0050*/ 	.byte	0x03, 0x5f
        /*0052*/ 	.short	0x0101


	//----- nvinfo : EIATTR_VRC_CTA_INIT_COUNT
	.align		4
        /*0054*/ 	.byte	0x02, 0x4a
	.zero		1
	.zero		1


	//----- nvinfo : EIATTR_EXIT_INSTR_OFFSETS
	.align		4
        /*0058*/ 	.byte	0x04, 0x1c
        /*005a*/ 	.short	(.L_19 - .L_18)


	//   ....[0]....
.L_18:
        /*005c*/ 	.word	0x000001f0


	//   ....[1]....
        /*0060*/ 	.word	0x00000380


	//----- nvinfo : EIATTR_CRS_STACK_SIZE
	.align		4
.L_19:
        /*0064*/ 	.byte	0x04, 0x1e
        /*0066*/ 	.short	(.L_21 - .L_20)
.L_20:
        /*0068*/ 	.word	0x00000000


	//----- nvinfo : EIATTR_CBANK_PARAM_SIZE
	.align		4
.L_21:
        /*006c*/ 	.byte	0x03, 0x19
        /*006e*/ 	.short	0x0018


	//----- nvinfo : EIATTR_PARAM_CBANK
	.align		4
        /*0070*/ 	.byte	0x04, 0x0a
        /*0072*/ 	.short	(.L_23 - .L_22)
	.align		4
.L_22:
        /*0074*/ 	.word	index@(.nv.constant0._Z13chicharronerafffP9cuComplex)
        /*0078*/ 	.short	0x0380
        /*007a*/ 	.short	0x0018


	//----- nvinfo : EIATTR_SW_WAR
	.align		4
.L_23:
        /*007c*/ 	.byte	0x04, 0x36
        /*007e*/ 	.short	(.L_25 - .L_24)
.L_24:
        /*0080*/ 	.word	0x00000008
.L_25:


//--------------------- .nv.callgraph             --------------------------
	.section	.nv.callgraph,"",@"SHT_CUDA_CALLGRAPH"
	.align	4
	.sectionentsize	8
	.align		4
        /*0000*/ 	.word	0x00000000
	.align		4
        /*0004*/ 	.word	0xffffffff
	.align		4
        /*0008*/ 	.word	0x00000000
	.align		4
        /*000c*/ 	.word	0xfffffffe
	.align		4
        /*0010*/ 	.word	0x00000000
	.align		4
        /*0014*/ 	.word	0xfffffffd
	.align		4
        /*0018*/ 	.word	0x00000000
	.align		4
        /*001c*/ 	.word	0xfffffffc


//--------------------- .text._Z13chicharronerafffP9cuComplex --------------------------
	.section	.text._Z13chicharronerafffP9cuComplex,"ax",@progbits
	.align	128
        .global         _Z13chicharronerafffP9cuComplex
        .type           _Z13chicharronerafffP9cuComplex,@function
        .size           _Z13chicharronerafffP9cuComplex,(.L_x_7 - _Z13chicharronerafffP9cuComplex)
        .other          _Z13chicharronerafffP9cuComplex,@"STO_CUDA_ENTRY STV_DEFAULT"
_Z13chicharronerafffP9cuComplex:
.text._Z13chicharronerafffP9cuComplex:
[----:B------:R-:W-:Y:S08]  /*0000*/  LDC R1, c[0x0][0x37c] ;  /* 0x0000df00ff017b82 */ /* 0x000ff00000000800 */
[----:B------:R-:W0:Y:S01]  /*0010*/  LDC.64 R4, c[0x0][0x380] ;  /* 0x0000e000ff047b82 */ /* 0x000e220000000a00 */
[----:B------:R-:W1:Y:S01]  /*0020*/  LDCU UR4, c[0x0][0x388] ;  /* 0x00007100ff0477ac */ /* 0x000e620008000800 */
[----:B0-----:R-:W-:-:S04]  /*0030*/  FMUL R0, R4, -4 ;  /* 0xc080000004007820 */ /* 0x001fc80000400000 */
[----:B-1----:R-:W-:Y:S01]  /*0040*/  FMUL R0, R0, UR4 ;  /* 0x0000000400007c20 */ /* 0x002fe20008400000 */
[----:B------:R-:W0:Y:S03]  /*0050*/  LDCU.64 UR4, c[0x0][0x358] ;  /* 0x00006b00ff0477ac */ /* 0x000e260008000a00 */
[----:B------:R-:W-:-:S05]  /*0060*/  FFMA R0, R5, R5, R0 ;  /* 0x0000000505007223 */ /* 0x000fca0000000000 */
[----:B------:R-:W-:-:S13]  /*0070*/  FSETP.GE.AND P0, PT, R0, RZ, PT ;  /* 0x000000ff0000720b */ /* 0x000fda0003f06000 */
[----:B0-----:R-:W-:Y:S05]  /*0080*/  @!P0 BRA `(.L_x_0) ;  /* 0x00000000005c8947 */ /* 0x001fea0003800000 */
[----:B------:R-:W-:Y:S01]  /*0090*/  IADD3 R2, PT, PT, R0, -0xd000000, RZ ;  /* 0xf300000000027810 */ /* 0x000fe20007ffe0ff */
[----:B------:R0:W1:Y:S01]  /*00a0*/  MUFU.RSQ R3, R0 ;  /* 0x0000000000037308 */ /* 0x0000620000001400 */
[----:B------:R-:W-:Y:S02]  /*00b0*/  FMUL R4, R5, -0.5 ;  /* 0xbf00000005047820 */ /* 0x000fe40000400000 */
[----:B------:R-:W-:-:S13]  /*00c0*/  ISETP.GT.U32.AND P0, PT, R2, 0x727fffff, PT ;  /* 0x727fffff0200780c */ /* 0x000fda0003f04070 */
[----:B0-----:R-:W-:Y:S05]  /*00d0*/  @!P0 BRA `(.L_x_1) ;  /* 0x00000000000c8947 */ /* 0x001fea0003800000 */
[----:B------:R-:W-:-:S07]  /*00e0*/  MOV R6, 0x100 ;  /* 0x0000010000067802 */ /* 0x000fce0000000f00 */
[----:B-1----:R-:W-:Y:S05]  /*00f0*/  CALL.REL.NOINC `($__internal_0_$__cuda_sm20_sqrt_rn_f32_slowpath) ;  /* 0x0000000000a47944 */ /* 0x002fea0003c00000 */
[----:B------:R-:W-:Y:S05]  /*0100*/  BRA `(.L_x_2) ;  /* 0x0000000000107947 */ /* 0x000fea0003800000 */
.L_x_1:
[----:B-1----:R-:W-:Y:S01]  /*0110*/  FMUL.FTZ R5, R0, R3 ;  /* 0x0000000300057220 */ /* 0x002fe20000410000 */
[----:B------:R-:W-:-:S03]  /*0120*/  FMUL.FTZ R3, R3, 0.5 ;  /* 0x3f00000003037820 */ /* 0x000fc60000410000 */
[----:B------:R-:W-:-:S04]  /*0130*/  FFMA R0, -R5, R5, R0 ;  /* 0x0000000505007223 */ /* 0x000fc80000000100 */
[----:B------:R-:W-:-:S07]  /*0140*/  FFMA R0, R0, R3, R5 ;  /* 0x0000000300007223 */ /* 0x000fce0000000005 */
.L_x_2:
[----:B------:R-:W0:Y:S01]  /*0150*/  LDCU UR6, c[0x0][0x380] ;  /* 0x00007000ff0677ac */ /* 0x000e220008000800 */
[----:B------:R-:W1:Y:S01]  /*0160*/  LDC.64 R2, c[0x0][0x390] ;  /* 0x0000e400ff027b82 */ /* 0x000e620000000a00 */
[----:B------:R-:W-:-:S04]  /*0170*/  FMUL R0, R0, 0.5 ;  /* 0x3f00000000007820 */ /* 0x000fc80000400000 */
[----:B0-----:R-:W-:-:S04]  /*0180*/  FMUL R5, R0, UR6 ;  /* 0x0000000600057c20 */ /* 0x001fc80008400000 */
[C-C-:B------:R-:W-:Y:S01]  /*0190*/  FFMA R7, R4.reuse, UR6, R5.reuse ;  /* 0x0000000604077c23 */ /* 0x140fe20008000005 */
[----:B------:R-:W-:Y:S01]  /*01a0*/  FFMA R5, R4, UR6, -R5 ;  /* 0x0000000604057c23 */ /* 0x000fe20008000805 */
[----:B-1----:R-:W-:Y:S04]  /*01b0*/  STG.E desc[UR4][R2.64+0x4], RZ ;  /* 0x000004ff02007986 */ /* 0x002fe8000c101904 */
[----:B------:R-:W-:Y:S04]  /*01c0*/  STG.E desc[UR4][R2.64], R7 ;  /* 0x0000000702007986 */ /* 0x000fe8000c101904 */
[----:B------:R-:W-:Y:S04]  /*01d0*/  STG.E desc[UR4][R2.64+0xc], RZ ;  /* 0x00000cff02007986 */ /* 0x000fe8000c101904 */
[----:B------:R-:W-:Y:S01]  /*01e0*/  STG.E desc[UR4][R2.64+0x8], R5 ;  /* 0x0000080502007986 */ /* 0x000fe2000c101904 */
[----:B------:R-:W-:Y:S05]  /*01f0*/  EXIT ;  /* 0x000000000000794d */ /* 0x000fea0003800000 */
.L_x_0:
[----:B------:R-:W0:Y:S01]  /*0200*/  LDC.64 R2, c[0x0][0x390] ;  /* 0x0000e400ff027b82 */ /* 0x000e220000000a00 */
[----:B------:R-:W-:Y:S01]  /*0210*/  FMUL R5, R5, -0.5 ;  /* 0xbf00000005057820 */ /* 0x000fe20000400000 */
[----:B------:R-:W-:Y:S01]  /*0220*/  FADD R6, -R0, -RZ ;  /* 0x800000ff00067221 */ /* 0x000fe20000000100 */
[----:B------:R1:W2:Y:S02]  /*0230*/  MUFU.RSQ R7, -R0 ;  /* 0x8000000000077308 */ /* 0x0002a40000001400 */
[----:B------:R-:W-:Y:S02]  /*0240*/  FMUL R5, R5, R4 ;  /* 0x0000000405057220 */ /* 0x000fe40000400000 */
[----:B------:R-:W-:-:S04]  /*0250*/  IADD3 R4, PT, PT, R6, -0xd000000, RZ ;  /* 0xf300000006047810 */ /* 0x000fc80007ffe0ff */
[----:B------:R-:W-:Y:S01]  /*0260*/  ISETP.GT.U32.AND P0, PT, R4, 0x727fffff, PT ;  /* 0x727fffff0400780c */ /* 0x000fe20003f04070 */
[----:B0-----:R1:W-:-:S12]  /*0270*/  STG.E desc[UR4][R2.64], R5 ;  /* 0x0000000502007986 */ /* 0x0013d8000c101904 */
[----:B--2---:R-:W-:Y:S05]  /*0280*/  @!P0 BRA `(.L_x_3) ;  /* 0x0000000000108947 */ /* 0x004fea0003800000 */
[----:B-1----:R-:W-:Y:S02]  /*0290*/  MOV R0, R6 ;  /* 0x0000000600007202 */ /* 0x002fe40000000f00 */
[----:B------:R-:W-:-:S07]  /*02a0*/  MOV R6, 0x2c0 ;  /* 0x000002c000067802 */ /* 0x000fce0000000f00 */
[----:B------:R-:W-:Y:S05]  /*02b0*/  CALL.REL.NOINC `($__internal_0_$__cuda_sm20_sqrt_rn_f32_slowpath) ;  /* 0x0000000000347944 */ /* 0x000fea0003c00000 */
[----:B------:R-:W-:Y:S05]  /*02c0*/  BRA `(.L_x_4) ;  /* 0x0000000000107947 */ /* 0x000fea0003800000 */
.L_x_3:
[----:B-1----:R-:W-:Y:S01]  /*02d0*/  FMUL.FTZ R3, R0, -R7 ;  /* 0x8000000700037220 */ /* 0x002fe20000410000 */
[----:B------:R-:W-:-:S03]  /*02e0*/  FMUL.FTZ R7, R7, 0.5 ;  /* 0x3f00000007077820 */ /* 0x000fc60000410000 */
[----:B------:R-:W-:-:S04]  /*02f0*/  FFMA R0, -R3, R3, -R0 ;  /* 0x0000000303007223 */ /* 0x000fc80000000900 */
[----:B------:R-:W-:-:S07]  /*0300*/  FFMA R0, R0, R7, R3 ;  /* 0x0000000700007223 */ /* 0x000fce0000000003 */
.L_x_4:
[----:B------:R-:W0:Y:S01]  /*0310*/  LDC.64 R2, c[0x0][0x390] ;  /* 0x0000e400ff027b82 */ /* 0x000e220000000a00 */
[----:B------:R-:W1:Y:S01]  /*0320*/  LDCU UR6, c[0x0][0x380] ;  /* 0x00007000ff0677ac */ /* 0x000e620008000800 */
[----:B------:R-:W-:-:S04]  /*0330*/  FMUL R0, R0, 0.5 ;  /* 0x3f00000000007820 */ /* 0x000fc80000400000 */
[----:B-1----:R-:W-:Y:S01]  /*0340*/  FMUL R7, R0, UR6 ;  /* 0x0000000600077c20 */ /* 0x002fe20008400000 */
[----:B0-----:R-:W-:Y:S04]  /*0350*/  STG.E desc[UR4][R2.64+0x8], R5 ;  /* 0x0000080502007986 */ /* 0x001fe8000c101904 */
[----:B------:R-:W-:Y:S04]  /*0360*/  STG.E desc[UR4][R2.64+0x4], R7 ;  /* 0x0000040702007986 */ /* 0x000fe8000c101904 */
[----:B------:R-:W-:Y:S01]  /*0370*/  STG.E desc[UR4][R2.64+0xc], R7 ;  /* 0x00000c0702007986 */ /* 0x000fe2000c101904 */
[----:B------:R-:W-:Y:S05]  /*0380*/  EXIT ;  /* 0x000000000000794d */ /* 0x000fea0003800000 */
        .weak           $__internal_0_$__cuda_sm20_sqrt_rn_f32_slowpath
        .type           $__internal_0_$__cuda_sm20_sqrt_rn_f32_slowpath,@function
        .size           $__internal_0_$__cuda_sm20_sqrt_rn_f32_slowpath,(.L_x_7 - $__internal_0_$__cuda_sm20_sqrt_rn_f32_slowpath)
$__internal_0_$__cuda_sm20_sqrt_rn_f32_slowpath:
[----:B------:R-:W-:-:S13]  /*0390*/  LOP3.LUT P0, RZ, R0, 0x7fffffff, RZ, 0xc0, !PT ;  /* 0x7fffffff00ff7812 */ /* 0x000fda000780c0ff */
[----:B------:R-:W-:Y:S01]  /*03a0*/  @!P0 MOV R2, R0 ;  /* 0x0000000000028202 */ /* 0x000fe20000000f00 */
[----:B------:R-:W-:Y:S06]  /*03b0*/  @!P0 BRA `(.L_x_5) ;  /* 0x0000000000448947 */ /* 0x000fec0003800000 */
[----:B------:R-:W-:-:S13]  /*03c0*/  FSETP.GEU.FTZ.AND P0, PT, R0, RZ, PT ;  /* 0x000000ff0000720b */ /* 0x000fda0003f1e000 */
[----:B------:R-:W-:Y:S01]  /*03d0*/  @!P0 MOV R2, 0x7fffffff ;  /* 0x7fffffff00028802 */ /* 0x000fe20000000f00 */
[----:B------:R-:W-:Y:S06]  /*03e0*/  @!P0 BRA `(.L_x_5) ;  /* 0x0000000000388947 */ /* 0x000fec0003800000 */
[----:B------:R-:W-:-:S13]  /*03f0*/  FSETP.GTU.FTZ.AND P0, PT, |R0|, +INF , PT ;  /* 0x7f8000000000780b */ /* 0x000fda0003f1c200 */
[----:B------:R-:W-:Y:S01]  /*0400*/  @P0 FADD.FTZ R2, R0, 1 ;  /* 0x3f80000000020421 */ /* 0x000fe20000010000 */
[----:B------:R-:W-:Y:S06]  /*0410*/  @P0 BRA `(.L_x_5) ;  /* 0x00000000002c0947 */ /* 0x000fec0003800000 */
[----:B------:R-:W-:-:S13]  /*0420*/  FSETP.NEU.FTZ.AND P0, PT, |R0|, +INF , PT ;  /* 0x7f8000000000780b */ /* 0x000fda0003f1d200 */
[----:B------:R-:W-:Y:S01]  /*0430*/  @!P0 MOV R2, R0 ;  /* 0x0000000000028202 */ /* 0x000fe20000000f00 */
[----:B------:R-:W-:Y:S06]  /*0440*/  @!P0 BRA `(.L_x_5) ;  /* 0x0000000000208947 */ /* 0x000fec0003800000 */
[----:B------:R-:W-:-:S04]  /*0450*/  FFMA R0, R0, 1.84467440737095516160e+19, RZ ;  /* 0x5f80000000007823 */ /* 0x000fc800000000ff */
[----:B------:R-:W0:Y:S02]  /*0460*/  MUFU.RSQ R3, R0 ;  /* 0x0000000000037308 */ /* 0x000e240000001400 */
[----:B0-----:R-:W-:Y:S01]  /*0470*/  FMUL.FTZ R7, R0, R3 ;  /* 0x0000000300077220 */ /* 0x001fe20000410000 */
[----:B------:R-:W-:-:S03]  /*0480*/  FMUL.FTZ R3, R3, 0.5 ;  /* 0x3f00000003037820 */ /* 0x000fc60000410000 */
[----:B------:R-:W-:-:S04]  /*0490*/  FADD.FTZ R2, -R7, -RZ ;  /* 0x800000ff07027221 */ /* 0x000fc80000010100 */
[----:B------:R-:W-:-:S04]  /*04a0*/  FFMA R2, R7, R2, R0 ;  /* 0x0000000207027223 */ /* 0x000fc80000000000 */
[----:B------:R-:W-:-:S04]  /*04b0*/  FFMA R2, R2, R3, R7 ;  /* 0x0000000302027223 */ /* 0x000fc80000000007 */
[----:B------:R-:W-:-:S07]  /*04c0*/  FMUL.FTZ R2, R2, 2.3283064365386962891e-10 ;  /* 0x2f80000002027820 */ /* 0x000fce0000410000 */
.L_x_5:
[----:B------:R-:W-:Y:S01]  /*04d0*/  HFMA2 R3, -RZ, RZ, 0, 0 ;  /* 0x00000000ff037431 */ /* 0x000fe200000001ff */
[----:B------:R-:W-:Y:S02]  /*04e0*/  MOV R0, R2 ;  /* 0x0000000200007202 */ /* 0x000fe40000000f00 */
[----:B------:R-:W-:-:S04]  /*04f0*/  MOV R2, R6 ;  /* 0x0000000600027202 */ /* 0x000fc80000000f00 */
[----:B------:R-:W-:Y:S05]  /*0500*/  RET.REL.NODEC R2 `(_Z13chicharronerafffP9cuComplex) ;  /* 0xfffffff802bc7950 */ /* 0x000fea0003c3ffff */
.L_x_6:
[----:B------:R-:W-:-:S00]  /*0510*/  BRA `(.L_x_6) ;  /* 0xfffffffc00fc7947 */ /* 0x000fc0000383ffff */
[----:B------:R-:W-:-:S00]  /*0520*/  NOP ;  /* 0x0000000000007918 */ /* 0x000fc00000000000 */
        /* <DEDUP_REMOVED lines=13> */
.L_x_7:


//--------------------- .nv.shared.reserved.0     --------------------------
	.section	.nv.shared.reserved.0,"aw",@nobits
	.weak		__nv_reservedSMEM_offset_0_alias
	.size		__nv_reservedSMEM_offset_0_alias, 0, 64
	.other		__nv_reservedSMEM_offset_0_alias,@"STO_CUDA_RESERVED_SHARED STV_DEFAULT"
__nv_reservedSMEM_offset_0_alias:
	.zero		0
	.zero		64


//--------------------- .nv.constant0._Z13chicharronerafffP9cuComplex --------------------------
	.section	.nv.constant0._Z13chicharronerafffP9cuComplex,"a",@progbits
	.sectionflags	@""
	.align	4
.nv.constant0._Z13chicharronerafffP9cuComplex:
	.zero		920


//--------------------- SYMBOLS --------------------------

	.type		.nv.reservedSmem.offset0,@object
	.size		.nv.reservedSmem.offset0,0x4
